//
// Generated by NVIDIA NVVM Compiler
//
// Compiler Build ID: CL-36424714
// Cuda compilation tools, release 13.0, V13.0.88
// Based on NVVM 20.0.0
//

.version 9.0
.target sm_100
.address_size 64

	// .globl	_Z13matmul_doublePdS_S_iii
// _ZZ13matmul_doublePdS_S_iiiE2SA has been demoted
// _ZZ13matmul_doublePdS_S_iiiE2SB has been demoted

.visible .entry _Z13matmul_doublePdS_S_iii(
	.param .u64 .ptr .align 1 _Z13matmul_doublePdS_S_iii_param_0,
	.param .u64 .ptr .align 1 _Z13matmul_doublePdS_S_iii_param_1,
	.param .u64 .ptr .align 1 _Z13matmul_doublePdS_S_iii_param_2,
	.param .u32 _Z13matmul_doublePdS_S_iii_param_3,
	.param .u32 _Z13matmul_doublePdS_S_iii_param_4,
	.param .u32 _Z13matmul_doublePdS_S_iii_param_5
)
{
	.reg .pred 	%p<6>;
	.reg .b32 	%r<34>;
	.reg .b32 	%f<99>;
	.reg .b64 	%rd<13>;
	.reg .b64 	%fd<73>;
	// demoted variable
	.shared .align 4 .b8 _ZZ13matmul_doublePdS_S_iiiE2SA[4096];
	// demoted variable
	.shared .align 4 .b8 _ZZ13matmul_doublePdS_S_iiiE2SB[4096];
	ld.param.u64 	%rd3, [_Z13matmul_doublePdS_S_iii_param_0];
	ld.param.u64 	%rd4, [_Z13matmul_doublePdS_S_iii_param_1];
	ld.param.u64 	%rd5, [_Z13matmul_doublePdS_S_iii_param_2];
	ld.param.u32 	%r20, [_Z13matmul_doublePdS_S_iii_param_3];
	ld.param.u32 	%r18, [_Z13matmul_doublePdS_S_iii_param_4];
	ld.param.u32 	%r19, [_Z13matmul_doublePdS_S_iii_param_5];
	mov.u32 	%r21, %ctaid.x;
	mov.u32 	%r22, %ctaid.y;
	mov.u32 	%r1, %tid.x;
	mov.u32 	%r2, %tid.y;
	mov.u32 	%r23, %ntid.y;
	mad.lo.s32 	%r3, %r22, %r23, %r2;
	mov.u32 	%r24, %ntid.x;
	mad.lo.s32 	%r4, %r21, %r24, %r1;
	setp.ge.s32 	%p1, %r3, %r20;
	setp.ge.s32 	%p2, %r4, %r18;
	or.pred  	%p3, %p1, %p2;
	@%p3 bra 	$L__BB0_5;
	setp.lt.s32 	%p4, %r19, 1;
	mov.f64 	%fd72, 0d0000000000000000;
	@%p4 bra 	$L__BB0_4;
	shl.b32 	%r26, %r2, 7;
	mov.u32 	%r27, _ZZ13matmul_doublePdS_S_iiiE2SA;
	add.s32 	%r5, %r27, %r26;
	shl.b32 	%r28, %r1, 2;
	add.s32 	%r6, %r5, %r28;
	mov.u32 	%r29, _ZZ13matmul_doublePdS_S_iiiE2SB;
	add.s32 	%r8, %r29, %r28;
	add.s32 	%r7, %r8, %r26;
	mad.lo.s32 	%r32, %r2, %r18, %r4;
	shl.b32 	%r10, %r18, 5;
	mad.lo.s32 	%r31, %r19, %r3, %r1;
	cvta.to.global.u64 	%rd1, %rd3;
	cvta.to.global.u64 	%rd2, %rd4;
	mov.f64 	%fd72, 0d0000000000000000;
	mov.b32 	%r33, 0;
$L__BB0_3:
	mul.wide.s32 	%rd6, %r31, 8;
	add.s64 	%rd7, %rd1, %rd6;
	ld.global.f64 	%fd6, [%rd7];
	cvt.rn.f32.f64 	%f1, %fd6;
	st.shared.f32 	[%r6], %f1;
	mul.wide.s32 	%rd8, %r32, 8;
	add.s64 	%rd9, %rd2, %rd8;
	ld.global.f64 	%fd7, [%rd9];
	cvt.rn.f32.f64 	%f2, %fd7;
	st.shared.f32 	[%r7], %f2;
	bar.sync 	0;
	ld.shared.f32 	%f3, [%r5];
	ld.shared.f32 	%f4, [%r8];
	mul.f32 	%f5, %f3, %f4;
	cvt.f64.f32 	%fd8, %f5;
	add.f64 	%fd9, %fd72, %fd8;
	ld.shared.f32 	%f6, [%r5+4];
	ld.shared.f32 	%f7, [%r8+128];
	mul.f32 	%f8, %f6, %f7;
	cvt.f64.f32 	%fd10, %f8;
	add.f64 	%fd11, %fd9, %fd10;
	ld.shared.f32 	%f9, [%r5+8];
	ld.shared.f32 	%f10, [%r8+256];
	mul.f32 	%f11, %f9, %f10;
	cvt.f64.f32 	%fd12, %f11;
	add.f64 	%fd13, %fd11, %fd12;
	ld.shared.f32 	%f12, [%r5+12];
	ld.shared.f32 	%f13, [%r8+384];
	mul.f32 	%f14, %f12, %f13;
	cvt.f64.f32 	%fd14, %f14;
	add.f64 	%fd15, %fd13, %fd14;
	ld.shared.f32 	%f15, [%r5+16];
	ld.shared.f32 	%f16, [%r8+512];
	mul.f32 	%f17, %f15, %f16;
	cvt.f64.f32 	%fd16, %f17;
	add.f64 	%fd17, %fd15, %fd16;
	ld.shared.f32 	%f18, [%r5+20];
	ld.shared.f32 	%f19, [%r8+640];
	mul.f32 	%f20, %f18, %f19;
	cvt.f64.f32 	%fd18, %f20;
	add.f64 	%fd19, %fd17, %fd18;
	ld.shared.f32 	%f21, [%r5+24];
	ld.shared.f32 	%f22, [%r8+768];
	mul.f32 	%f23, %f21, %f22;
	cvt.f64.f32 	%fd20, %f23;
	add.f64 	%fd21, %fd19, %fd20;
	ld.shared.f32 	%f24, [%r5+28];
	ld.shared.f32 	%f25, [%r8+896];
	mul.f32 	%f26, %f24, %f25;
	cvt.f64.f32 	%fd22, %f26;
	add.f64 	%fd23, %fd21, %fd22;
	ld.shared.f32 	%f27, [%r5+32];
	ld.shared.f32 	%f28, [%r8+1024];
	mul.f32 	%f29, %f27, %f28;
	cvt.f64.f32 	%fd24, %f29;
	add.f64 	%fd25, %fd23, %fd24;
	ld.shared.f32 	%f30, [%r5+36];
	ld.shared.f32 	%f31, [%r8+1152];
	mul.f32 	%f32, %f30, %f31;
	cvt.f64.f32 	%fd26, %f32;
	add.f64 	%fd27, %fd25, %fd26;
	ld.shared.f32 	%f33, [%r5+40];
	ld.shared.f32 	%f34, [%r8+1280];
	mul.f32 	%f35, %f33, %f34;
	cvt.f64.f32 	%fd28, %f35;
	add.f64 	%fd29, %fd27, %fd28;
	ld.shared.f32 	%f36, [%r5+44];
	ld.shared.f32 	%f37, [%r8+1408];
	mul.f32 	%f38, %f36, %f37;
	cvt.f64.f32 	%fd30, %f38;
	add.f64 	%fd31, %fd29, %fd30;
	ld.shared.f32 	%f39, [%r5+48];
	ld.shared.f32 	%f40, [%r8+1536];
	mul.f32 	%f41, %f39, %f40;
	cvt.f64.f32 	%fd32, %f41;
	add.f64 	%fd33, %fd31, %fd32;
	ld.shared.f32 	%f42, [%r5+52];
	ld.shared.f32 	%f43, [%r8+1664];
	mul.f32 	%f44, %f42, %f43;
	cvt.f64.f32 	%fd34, %f44;
	add.f64 	%fd35, %fd33, %fd34;
	ld.shared.f32 	%f45, [%r5+56];
	ld.shared.f32 	%f46, [%r8+1792];
	mul.f32 	%f47, %f45, %f46;
	cvt.f64.f32 	%fd36, %f47;
	add.f64 	%fd37, %fd35, %fd36;
	ld.shared.f32 	%f48, [%r5+60];
	ld.shared.f32 	%f49, [%r8+1920];
	mul.f32 	%f50, %f48, %f49;
	cvt.f64.f32 	%fd38, %f50;
	add.f64 	%fd39, %fd37, %fd38;
	ld.shared.f32 	%f51, [%r5+64];
	ld.shared.f32 	%f52, [%r8+2048];
	mul.f32 	%f53, %f51, %f52;
	cvt.f64.f32 	%fd40, %f53;
	add.f64 	%fd41, %fd39, %fd40;
	ld.shared.f32 	%f54, [%r5+68];
	ld.shared.f32 	%f55, [%r8+2176];
	mul.f32 	%f56, %f54, %f55;
	cvt.f64.f32 	%fd42, %f56;
	add.f64 	%fd43, %fd41, %fd42;
	ld.shared.f32 	%f57, [%r5+72];
	ld.shared.f32 	%f58, [%r8+2304];
	mul.f32 	%f59, %f57, %f58;
	cvt.f64.f32 	%fd44, %f59;
	add.f64 	%fd45, %fd43, %fd44;
	ld.shared.f32 	%f60, [%r5+76];
	ld.shared.f32 	%f61, [%r8+2432];
	mul.f32 	%f62, %f60, %f61;
	cvt.f64.f32 	%fd46, %f62;
	add.f64 	%fd47, %fd45, %fd46;
	ld.shared.f32 	%f63, [%r5+80];
	ld.shared.f32 	%f64, [%r8+2560];
	mul.f32 	%f65, %f63, %f64;
	cvt.f64.f32 	%fd48, %f65;
	add.f64 	%fd49, %fd47, %fd48;
	ld.shared.f32 	%f66, [%r5+84];
	ld.shared.f32 	%f67, [%r8+2688];
	mul.f32 	%f68, %f66, %f67;
	cvt.f64.f32 	%fd50, %f68;
	add.f64 	%fd51, %fd49, %fd50;
	ld.shared.f32 	%f69, [%r5+88];
	ld.shared.f32 	%f70, [%r8+2816];
	mul.f32 	%f71, %f69, %f70;
	cvt.f64.f32 	%fd52, %f71;
	add.f64 	%fd53, %fd51, %fd52;
	ld.shared.f32 	%f72, [%r5+92];
	ld.shared.f32 	%f73, [%r8+2944];
	mul.f32 	%f74, %f72, %f73;
	cvt.f64.f32 	%fd54, %f74;
	add.f64 	%fd55, %fd53, %fd54;
	ld.shared.f32 	%f75, [%r5+96];
	ld.shared.f32 	%f76, [%r8+3072];
	mul.f32 	%f77, %f75, %f76;
	cvt.f64.f32 	%fd56, %f77;
	add.f64 	%fd57, %fd55, %fd56;
	ld.shared.f32 	%f78, [%r5+100];
	ld.shared.f32 	%f79, [%r8+3200];
	mul.f32 	%f80, %f78, %f79;
	cvt.f64.f32 	%fd58, %f80;
	add.f64 	%fd59, %fd57, %fd58;
	ld.shared.f32 	%f81, [%r5+104];
	ld.shared.f32 	%f82, [%r8+3328];
	mul.f32 	%f83, %f81, %f82;
	cvt.f64.f32 	%fd60, %f83;
	add.f64 	%fd61, %fd59, %fd60;
	ld.shared.f32 	%f84, [%r5+108];
	ld.shared.f32 	%f85, [%r8+3456];
	mul.f32 	%f86, %f84, %f85;
	cvt.f64.f32 	%fd62, %f86;
	add.f64 	%fd63, %fd61, %fd62;
	ld.shared.f32 	%f87, [%r5+112];
	ld.shared.f32 	%f88, [%r8+3584];
	mul.f32 	%f89, %f87, %f88;
	cvt.f64.f32 	%fd64, %f89;
	add.f64 	%fd65, %fd63, %fd64;
	ld.shared.f32 	%f90, [%r5+116];
	ld.shared.f32 	%f91, [%r8+3712];
	mul.f32 	%f92, %f90, %f91;
	cvt.f64.f32 	%fd66, %f92;
	add.f64 	%fd67, %fd65, %fd66;
	ld.shared.f32 	%f93, [%r5+120];
	ld.shared.f32 	%f94, [%r8+3840];
	mul.f32 	%f95, %f93, %f94;
	cvt.f64.f32 	%fd68, %f95;
	add.f64 	%fd69, %fd67, %fd68;
	ld.shared.f32 	%f96, [%r5+124];
	ld.shared.f32 	%f97, [%r8+3968];
	mul.f32 	%f98, %f96, %f97;
	cvt.f64.f32 	%fd70, %f98;
	add.f64 	%fd72, %fd69, %fd70;
	bar.sync 	0;
	add.s32 	%r33, %r33, 32;
	add.s32 	%r32, %r32, %r10;
	add.s32 	%r31, %r31, 32;
	setp.lt.s32 	%p5, %r33, %r19;
	@%p5 bra 	$L__BB0_3;
$L__BB0_4:
	mad.lo.s32 	%r30, %r18, %r3, %r4;
	cvta.to.global.u64 	%rd10, %rd5;
	mul.wide.s32 	%rd11, %r30, 8;
	add.s64 	%rd12, %rd10, %rd11;
	st.global.f64 	[%rd12], %fd72;
$L__BB0_5:
	ret;

}


// ===== COMPILED SASS (sm_100) =====

	.target	sm_100

	.elftype	@"ET_EXEC"


//--------------------- .note.nv.tkinfo           --------------------------
	.section	.note.nv.tkinfo,"",@"SHT_NOTE"
	.sectionflags	@"SHF_NOTE_NV_TKINFO"
	.tkinfo
        /*0018*/ 	.word	0x00000002
        /*0030*/ 	.string	""
        /*0030*/ 	.string	"ptxas"
        /*0030*/ 	.string	"Cuda compilation tools, release 13.0, V13.0.88"
        /*0030*/ 	.string	"Build cuda_13.0.r13.0/compiler.36424714_0"
        /*0030*/ 	.string	"-arch sm_100 -m 64 "



//--------------------- .note.nv.cuinfo           --------------------------
	.section	.note.nv.cuinfo,"",@"SHT_NOTE"
	.sectionflags	@"SHF_NOTE_NV_CUINFO"
        /*0018*/ 	.short	0x0002
        /*001a*/ 	.short	0x0064
        /*001c*/ 	.short	0x0082
	.zero		2


//--------------------- .nv.info                  --------------------------
	.section	.nv.info,"",@"SHT_CUDA_INFO"
	.align	4


	//----- nvinfo : EIATTR_REGCOUNT
	.align		4
        /*0000*/ 	.byte	0x04, 0x2f
        /*0002*/ 	.short	(.L_1 - .L_0)
	.align		4
.L_0:
        /*0004*/ 	.word	index@(_Z13matmul_doublePdS_S_iii)
        /*0008*/ 	.word	0x00000020


	//----- nvinfo : EIATTR_FRAME_SIZE
	.align		4
.L_1:
        /*000c*/ 	.byte	0x04, 0x11
        /*000e*/ 	.short	(.L_3 - .L_2)
	.align		4
.L_2:
        /*0010*/ 	.word	index@(_Z13matmul_doublePdS_S_iii)
        /*0014*/ 	.word	0x00000000


	//----- nvinfo : EIATTR_MIN_STACK_SIZE
	.align		4
.L_3:
        /*0018*/ 	.byte	0x04, 0x12
        /*001a*/ 	.short	(.L_5 - .L_4)
	.align		4
.L_4:
        /*001c*/ 	.word	index@(_Z13matmul_doublePdS_S_iii)
        /*0020*/ 	.word	0x00000000
.L_5:


//--------------------- .nv.compat                --------------------------
	.section	.nv.compat,"",@"SHT_CUDA_COMPAT_INFO"
	.align	4
        /*0000*/ 	.byte	0x02, 0x09, 0x00, 0x00, 0x02, 0x02, 0x01, 0x00, 0x02, 0x05, 0x05, 0x00, 0x03, 0x07, 0x01, 0x01
        /*0010*/ 	.byte	0x02, 0x03, 0x00, 0x00, 0x02, 0x06, 0x01, 0x00, 0x04, 0x0b, 0x08, 0x00, 0x01, 0x00, 0x00, 0x00
        /*0020*/ 	.byte	0x00, 0x00, 0x00, 0x00


//--------------------- .nv.info._Z13matmul_doublePdS_S_iii --------------------------
	.section	.nv.info._Z13matmul_doublePdS_S_iii,"",@"SHT_CUDA_INFO"
	.sectionflags	@""
	.align	4


	//----- nvinfo : EIATTR_CUDA_API_VERSION
	.align		4
        /*0000*/ 	.byte	0x04, 0x37
        /*0002*/ 	.short	(.L_7 - .L_6)
.L_6:
        /*0004*/ 	.word	0x00000082


	//----- nvinfo : EIATTR_KPARAM_INFO
	.align		4
.L_7:
        /*0008*/ 	.byte	0x04, 0x17
        /*000a*/ 	.short	(.L_9 - .L_8)
.L_8:
        /*000c*/ 	.word	0x00000000
        /*0010*/ 	.short	0x0005
        /*0012*/ 	.short	0x0020
        /*0014*/ 	.byte	0x00, 0xf0, 0x11, 0x00


	//----- nvinfo : EIATTR_KPARAM_INFO
	.align		4
.L_9:
        /*0018*/ 	.byte	0x04, 0x17
        /*001a*/ 	.short	(.L_11 - .L_10)
.L_10:
        /*001c*/ 	.word	0x00000000
        /*0020*/ 	.short	0x0004
        /*0022*/ 	.short	0x001c
        /*0024*/ 	.byte	0x00, 0xf0, 0x11, 0x00


	//----- nvinfo : EIATTR_KPARAM_INFO
	.align		4
.L_11:
        /*0028*/ 	.byte	0x04, 0x17
        /*002a*/ 	.short	(.L_13 - .L_12)
.L_12:
        /*002c*/ 	.word	0x00000000
        /*0030*/ 	.short	0x0003
        /*0032*/ 	.short	0x0018
        /*0034*/ 	.byte	0x00, 0xf0, 0x11, 0x00


	//----- nvinfo : EIATTR_KPARAM_INFO
	.align		4
.L_13:
        /*0038*/ 	.byte	0x04, 0x17
        /*003a*/ 	.short	(.L_15 - .L_14)
.L_14:
        /*003c*/ 	.word	0x00000000
        /*0040*/ 	.short	0x0002
        /*0042*/ 	.short	0x0010
        /*0044*/ 	.byte	0x00, 0xf5, 0x21, 0x00


	//----- nvinfo : EIATTR_KPARAM_INFO
	.align		4
.L_15:
        /*0048*/ 	.byte	0x04, 0x17
        /*004a*/ 	.short	(.L_17 - .L_16)
.L_16:
        /*004c*/ 	.word	0x00000000
        /*0050*/ 	.short	0x0001
        /*0052*/ 	.short	0x0008
        /*0054*/ 	.byte	0x00, 0xf5, 0x21, 0x00


	//----- nvinfo : EIATTR_KPARAM_INFO
	.align		4
.L_17:
        /*0058*/ 	.byte	0x04, 0x17
        /*005a*/ 	.short	(.L_19 - .L_18)
.L_18:
        /*005c*/ 	.word	0x00000000
        /*0060*/ 	.short	0x0000
        /*0062*/ 	.short	0x0000
        /*0064*/ 	.byte	0x00, 0xf5, 0x21, 0x00


	//----- nvinfo : EIATTR_SPARSE_MMA_MASK
	.align		4
.L_19:
        /*0068*/ 	.byte	0x03, 0x50
        /*006a*/ 	.short	0x0000


	//----- nvinfo : EIATTR_MAXREG_COUNT
	.align		4
        /*006c*/ 	.byte	0x03, 0x1b
        /*006e*/ 	.short	0x00ff


	//----- nvinfo : EIATTR_NUM_BARRIERS
	.align		4
        /*0070*/ 	.byte	0x02, 0x4c
        /*0072*/ 	.byte	0x01
	.zero		1


	//----- nvinfo : EIATTR_MERCURY_ISA_VERSION
	.align		4
        /*0074*/ 	.byte	0x03, 0x5f
        /*0076*/ 	.short	0x0101


	//----- nvinfo : EIATTR_VRC_CTA_INIT_COUNT
	.align		4
        /*0078*/ 	.byte	0x02, 0x4a
	.zero		1
	.zero		1


	//----- nvinfo : EIATTR_EXIT_INSTR_OFFSETS
	.align		4
        /*007c*/ 	.byte	0x04, 0x1c
        /*007e*/ 	.short	(.L_21 - .L_20)


	//   ....[0]....
.L_20:
        /*0080*/ 	.word	0x000000c0


	//   ....[1]....
        /*0084*/ 	.word	0x00000bc0


	//----- nvinfo : EIATTR_CBANK_PARAM_SIZE
	.align		4
.L_21:
        /*0088*/ 	.byte	0x03, 0x19
        /*008a*/ 	.short	0x0024


	//----- nvinfo : EIATTR_PARAM_CBANK
	.align		4
        /*008c*/ 	.byte	0x04, 0x0a
        /*008e*/ 	.short	(.L_23 - .L_22)
	.align		4
.L_22:
        /*0090*/ 	.word	index@(.nv.constant0._Z13matmul_doublePdS_S_iii)
        /*0094*/ 	.short	0x0380
        /*0096*/ 	.short	0x0024


	//----- nvinfo : EIATTR_SW_WAR
	.align		4
.L_23:
        /*0098*/ 	.byte	0x04, 0x36
        /*009a*/ 	.short	(.L_25 - .L_24)
.L_24:
        /*009c*/ 	.word	0x00000008
.L_25:


//--------------------- .nv.callgraph             --------------------------
	.section	.nv.callgraph,"",@"SHT_CUDA_CALLGRAPH"
	.align	4
	.sectionentsize	8
	.align		4
        /*0000*/ 	.word	0x00000000
	.align		4
        /*0004*/ 	.word	0xffffffff
	.align		4
        /*0008*/ 	.word	0x00000000
	.align		4
        /*000c*/ 	.word	0xfffffffe
	.align		4
        /*0010*/ 	.word	0x00000000
	.align		4
        /*0014*/ 	.word	0xfffffffd
	.align		4
        /*0018*/ 	.word	0x00000000
	.align		4
        /*001c*/ 	.word	0xfffffffc


//--------------------- .text._Z13matmul_doublePdS_S_iii --------------------------
	.section	.text._Z13matmul_doublePdS_S_iii,"ax",@progbits
	.align	128
        .global         _Z13matmul_doublePdS_S_iii
        .type           _Z13matmul_doublePdS_S_iii,@function
        .size           _Z13matmul_doublePdS_S_iii,(.L_x_3 - _Z13matmul_doublePdS_S_iii)
        .other          _Z13matmul_doublePdS_S_iii,@"STO_CUDA_ENTRY STV_DEFAULT"
_Z13matmul_doublePdS_S_iii:
.text._Z13matmul_doublePdS_S_iii:
[----:B------:R-:W-:Y:S01]  /*0000*/  LDC R1, c[0x0][0x37c] ;  /* 0x0000df00ff017b82 */ /* 0x000fe20000000800 */
[----:B------:R-:W0:Y:S07]  /*0010*/  S2R R6, SR_TID.X ;  /* 0x0000000000067919 */ /* 0x000e2e0000002100 */
[----:B------:R-:W1:Y:S01]  /*0020*/  LDC R5, c[0x0][0x364] ;  /* 0x0000d900ff057b82 */ /* 0x000e620000000800 */
[----:B------:R-:W1:Y:S07]  /*0030*/  S2R R10, SR_TID.Y ;  /* 0x00000000000a7919 */ /* 0x000e6e0000002200 */
[----:B------:R-:W0:Y:S08]  /*0040*/  S2UR UR4, SR_CTAID.X ;  /* 0x00000000000479c3 */ /* 0x000e300000002500 */
[----:B------:R-:W0:Y:S08]  /*0050*/  LDC R7, c[0x0][0x360] ;  /* 0x0000d800ff077b82 */ /* 0x000e300000000800 */
[----:B------:R-:W1:Y:S08]  /*0060*/  S2UR UR5, SR_CTAID.Y ;  /* 0x00000000000579c3 */ /* 0x000e700000002600 */
[----:B------:R-:W2:Y:S01]  /*0070*/  LDC.64 R2, c[0x0][0x398] ;  /* 0x0000e600ff027b82 */ /* 0x000ea20000000a00 */
[----:B0-----:R-:W-:-:S02]  /*0080*/  IMAD R4, R7, UR4, R6 ;  /* 0x0000000407047c24 */ /* 0x001fc4000f8e0206 */
[----:B-1----:R-:W-:-:S03]  /*0090*/  IMAD R0, R5, UR5, R10 ;  /* 0x0000000505007c24 */ /* 0x002fc6000f8e020a */
[----:B--2---:R-:W-:-:S04]  /*00a0*/  ISETP.GE.AND P0, PT, R4, R3, PT ;  /* 0x000000030400720c */ /* 0x004fc80003f06270 */
[----:B------:R-:W-:-:S13]  /*00b0*/  ISETP.GE.OR P0, PT, R0, R2, P0 ;  /* 0x000000020000720c */ /* 0x000fda0000706670 */
[----:B------:R-:W-:Y:S05]  /*00c0*/  @P0 EXIT ;  /* 0x000000000000094d */ /* 0x000fea0003800000 */
[----:B------:R-:W0:Y:S01]  /*00d0*/  LDCU UR7, c[0x0][0x3a0] ;  /* 0x00007400ff0777ac */ /* 0x000e220008000800 */
[----:B------:R-:W1:Y:S01]  /*00e0*/  LDC.64 R20, c[0x0][0x390] ;  /* 0x0000e400ff147b82 */ /* 0x000e620000000a00 */
[----:B------:R-:W-:Y:S01]  /*00f0*/  IMAD R5, R0, R3, R4 ;  /* 0x0000000300057224 */ /* 0x000fe200078e0204 */
[----:B------:R-:W-:Y:S01]  /*0100*/  CS2R R8, SRZ ;  /* 0x0000000000087805 */ /* 0x000fe2000001ff00 */
[----:B------:R-:W2:Y:S01]  /*0110*/  LDCU.64 UR8, c[0x0][0x358] ;  /* 0x00006b00ff0877ac */ /* 0x000ea20008000a00 */
[----:B0-----:R-:W-:Y:S01]  /*0120*/  UISETP.GE.AND UP0, UPT, UR7, 0x1, UPT ;  /* 0x000000010700788c */ /* 0x001fe2000bf06270 */
[----:B-1----:R-:W-:-:S08]  /*0130*/  IMAD.WIDE R20, R5, 0x8, R20 ;  /* 0x0000000805147825 */ /* 0x002fd000078e0214 */
[----:B--2---:R-:W-:Y:S05]  /*0140*/  BRA.U !UP0, `(.L_x_0) ;  /* 0x0000000908987547 */ /* 0x004fea000b800000 */
[----:B------:R-:W0:Y:S01]  /*0150*/  S2UR UR6, SR_CgaCtaId ;  /* 0x00000000000679c3 */ /* 0x000e220000008800 */
[----:B------:R-:W-:Y:S01]  /*0160*/  UMOV UR4, 0x400 ;  /* 0x0000040000047882 */ /* 0x000fe20000000000 */
[----:B------:R-:W-:Y:S01]  /*0170*/  IMAD R0, R0, UR7, R6 ;  /* 0x0000000700007c24 */ /* 0x000fe2000f8e0206 */
[----:B------:R-:W-:Y:S01]  /*0180*/  UIADD3 UR5, UPT, UPT, UR4, 0x1000, URZ ;  /* 0x0000100004057890 */ /* 0x000fe2000fffe0ff */
[----:B------:R-:W-:Y:S01]  /*0190*/  IMAD R4, R10, R3, R4 ;  /* 0x000000030a047224 */ /* 0x000fe200078e0204 */
[----:B------:R-:W-:-:S03]  /*01a0*/  CS2R R8, SRZ ;  /* 0x0000000000087805 */ /* 0x000fc6000001ff00 */
[----:B------:R-:W1:Y:S08]  /*01b0*/  LDC.64 R18, c[0x0][0x380] ;  /* 0x0000e000ff127b82 */ /* 0x000e700000000a00 */
[----:B------:R-:W2:Y:S01]  /*01c0*/  LDC.64 R16, c[0x0][0x388] ;  /* 0x0000e200ff107b82 */ /* 0x000ea20000000a00 */
[----:B0-----:R-:W-:Y:S02]  /*01d0*/  ULEA UR4, UR6, UR4, 0x18 ;  /* 0x0000000406047291 */ /* 0x001fe4000f8ec0ff */
[----:B------:R-:W-:-:S04]  /*01e0*/  ULEA UR5, UR6, UR5, 0x18 ;  /* 0x0000000506057291 */ /* 0x000fc8000f8ec0ff */
[----:B------:R-:W-:Y:S01]  /*01f0*/  LEA R7, R10, UR4, 0x7 ;  /* 0x000000040a077c11 */ /* 0x000fe2000f8e38ff */
[----:B------:R-:W-:Y:S01]  /*0200*/  UMOV UR4, URZ ;  /* 0x000000ff00047c82 */ /* 0x000fe20008000000 */
[C---:B------:R-:W-:Y:S02]  /*0210*/  LEA R5, R6.reuse, UR5, 0x2 ;  /* 0x0000000506057c11 */ /* 0x040fe4000f8e10ff */
[----:B------:R-:W-:Y:S02]  /*0220*/  LEA R6, R6, R7, 0x2 ;  /* 0x0000000706067211 */ /* 0x000fe400078e10ff */
[----:B------:R-:W-:-:S07]  /*0230*/  LEA R2, R10, R5, 0x7 ;  /* 0x000000050a027211 */ /* 0x000fce00078e38ff */
.L_x_1:
[----:B-1----:R-:W-:-:S04]  /*0240*/  IMAD.WIDE R10, R0, 0x8, R18 ;  /* 0x00000008000a7825 */ /* 0x002fc800078e0212 */
[----:B--2---:R-:W-:Y:S02]  /*0250*/  IMAD.WIDE R24, R4, 0x8, R16 ;  /* 0x0000000804187825 */ /* 0x004fe400078e0210 */
[----:B------:R-:W2:Y:S04]  /*0260*/  LDG.E.64 R10, desc[UR8][R10.64] ;  /* 0x000000080a0a7981 */ /* 0x000ea8000c1e1b00 */
[----:B------:R-:W3:Y:S01]  /*0270*/  LDG.E.64 R28, desc[UR8][R24.64] ;  /* 0x00000008181c7981 */ /* 0x000ee2000c1e1b00 */
[----:B------:R-:W-:Y:S01]  /*0280*/  UIADD3 UR4, UPT, UPT, UR4, 0x20, URZ ;  /* 0x0000002004047890 */ /* 0x000fe2000fffe0ff */
[----:B------:R-:W-:Y:S02]  /*0290*/  IADD3 R0, PT, PT, R0, 0x20, RZ ;  /* 0x0000002000007810 */ /* 0x000fe40007ffe0ff */
[----:B------:R-:W-:Y:S01]  /*02a0*/  LEA R4, R3, R4, 0x5 ;  /* 0x0000000403047211 */ /* 0x000fe200078e28ff */
[----:B------:R-:W-:Y:S01]  /*02b0*/  UISETP.GE.AND UP0, UPT, UR4, UR7, UPT ;  /* 0x000000070400728c */ /* 0x000fe2000bf06270 */
[----:B--2---:R-:W0:Y:S08]  /*02c0*/  F2F.F32.F64 R11, R10 ;  /* 0x0000000a000b7310 */ /* 0x004e300000301000 */
[----:B---3--:R-:W1:Y:S01]  /*02d0*/  F2F.F32.F64 R29, R28 ;  /* 0x0000001c001d7310 */ /* 0x008e620000301000 */
[----:B0-----:R-:W-:Y:S04]  /*02e0*/  STS [R6], R11 ;  /* 0x0000000b06007388 */ /* 0x001fe80000000800 */
[----:B-1----:R-:W-:Y:S01]  /*02f0*/  STS [R2], R29 ;  /* 0x0000001d02007388 */ /* 0x002fe20000000800 */
[----:B------:R-:W-:Y:S06]  /*0300*/  BAR.SYNC.DEFER_BLOCKING 0x0 ;  /* 0x0000000000007b1d */ /* 0x000fec0000010000 */
[----:B------:R-:W-:Y:S04]  /*0310*/  LDS R23, [R5] ;  /* 0x0000000005177984 */ /* 0x000fe80000000800 */
[----:B------:R-:W0:Y:S04]  /*0320*/  LDS.128 R12, [R7] ;  /* 0x00000000070c7984 */ /* 0x000e280000000c00 */
[----:B------:R-:W1:Y:S04]  /*0330*/  LDS R22, [R5+0x80] ;  /* 0x0000800005167984 */ /* 0x000e680000000800 */
[----:B------:R-:W2:Y:S04]  /*0340*/  LDS R24, [R5+0x180] ;  /* 0x0001800005187984 */ /* 0x000ea80000000800 */
[----:B------:R-:W-:Y:S01]  /*0350*/  LDS R25, [R5+0x200] ;  /* 0x0002000005197984 */ /* 0x000fe20000000800 */
[----:B0-----:R-:W-:-:S03]  /*0360*/  FMUL R12, R12, R23 ;  /* 0x000000170c0c7220 */ /* 0x001fc60000400000 */
[----:B------:R-:W0:Y:S01]  /*0370*/  LDS R23, [R5+0x100] ;  /* 0x0001000005177984 */ /* 0x000e220000000800 */
[----:B------:R-:W3:Y:S01]  /*0380*/  F2F.F64.F32 R26, R12 ;  /* 0x0000000c001a7310 */ /* 0x000ee20000201800 */
[----:B-1----:R-:W-:Y:S01]  /*0390*/  FMUL R28, R22, R13 ;  /* 0x0000000d161c7220 */ /* 0x002fe20000400000 */
[----:B--2---:R-:W-:Y:S02]  /*03a0*/  FMUL R29, R24, R15 ;  /* 0x0000000f181d7220 */ /* 0x004fe40000400000 */
[----:B------:R-:W-:Y:S04]  /*03b0*/  LDS R24, [R5+0x280] ;  /* 0x0002800005187984 */ /* 0x000fe80000000800 */
[----:B------:R-:W1:Y:S01]  /*03c0*/  F2F.F64.F32 R12, R28 ;  /* 0x0000001c000c7310 */ /* 0x000e620000201800 */
[----:B---3--:R-:W-:Y:S01]  /*03d0*/  DADD R26, R26, R8 ;  /* 0x000000001a1a7229 */ /* 0x008fe20000000008 */
[----:B------:R-:W2:Y:S01]  /*03e0*/  LDS.128 R8, [R7+0x10] ;  /* 0x0000100007087984 */ /* 0x000ea20000000c00 */
[----:B0-----:R-:W-:-:S06]  /*03f0*/  FMUL R23, R23, R14 ;  /* 0x0000000e17177220 */ /* 0x001fcc0000400000 */
[----:B-1----:R-:W-:Y:S01]  /*0400*/  DADD R14, R26, R12 ;  /* 0x000000001a0e7229 */ /* 0x002fe2000000000c */
[----:B------:R-:W-:Y:S08]  /*0410*/  F2F.F64.F32 R12, R29 ;  /* 0x0000001d000c7310 */ /* 0x000ff00000201800 */
[----:B------:R-:W0:Y:S01]  /*0420*/  F2F.F64.F32 R22, R23 ;  /* 0x0000001700167310 */ /* 0x000e220000201800 */
[----:B--2---:R-:W-:Y:S01]  /*0430*/  FMUL R8, R8, R25 ;  /* 0x0000001908087220 */ /* 0x004fe20000400000 */
[----:B------:R-:W-:Y:S01]  /*0440*/  FMUL R28, R24, R9 ;  /* 0x00000009181c7220 */ /* 0x000fe20000400000 */
[----:B------:R-:W1:Y:S05]  /*0450*/  LDS R25, [R5+0x300] ;  /* 0x0003000005197984 */ /* 0x000e6a0000000800 */
[----:B------:R-:W2:Y:S01]  /*0460*/  F2F.F64.F32 R26, R8 ;  /* 0x00000008001a7310 */ /* 0x000ea20000201800 */
[----:B0-----:R-:W-:Y:S01]  /*0470*/  DADD R14, R14, R22 ;  /* 0x000000000e0e7229 */ /* 0x001fe20000000016 */
[----:B------:R-:W0:Y:S06]  /*0480*/  LDS R22, [R5+0x380] ;  /* 0x0003800005167984 */ /* 0x000e2c0000000800 */
[----:B------:R-:W3:Y:S01]  /*0490*/  F2F.F64.F32 R8, R28 ;  /* 0x0000001c00087310 */ /* 0x000ee20000201800 */
[----:B------:R-:W-:Y:S01]  /*04a0*/  LDS R23, [R5+0x400] ;  /* 0x0004000005177984 */ /* 0x000fe20000000800 */
[----:B------:R-:W-:-:S08]  /*04b0*/  DADD R12, R14, R12 ;  /* 0x000000000e0c7229 */ /* 0x000fd0000000000c */
[----:B--2---:R-:W-:Y:S02]  /*04c0*/  DADD R26, R12, R26 ;  /* 0x000000000c1a7229 */ /* 0x004fe4000000001a */
[----:B------:R-:W2:Y:S01]  /*04d0*/  LDS.128 R12, [R7+0x20] ;  /* 0x00002000070c7984 */ /* 0x000ea20000000c00 */
[----:B-1----:R-:W-:-:S06]  /*04e0*/  FMUL R25, R25, R10 ;  /* 0x0000000a19197220 */ /* 0x002fcc0000400000 */
[----:B------:R-:W1:Y:S01]  /*04f0*/  F2F.F64.F32 R24, R25 ;  /* 0x0000001900187310 */ /* 0x000e620000201800 */
[----:B0-----:R-:W-:Y:S01]  /*0500*/  FMUL R29, R22, R11 ;  /* 0x0000000b161d7220 */ /* 0x001fe20000400000 */
[----:B---3--:R-:W-:Y:S01]  /*0510*/  DADD R10, R26, R8 ;  /* 0x000000001a0a7229 */ /* 0x008fe20000000008 */
[----:B------:R-:W0:Y:S05]  /*0520*/  LDS R22, [R5+0x480] ;  /* 0x0004800005167984 */ /* 0x000e2a0000000800 */
[----:B------:R-:W3:Y:S02]  /*0530*/  F2F.F64.F32 R8, R29 ;  /* 0x0000001d00087310 */ /* 0x000ee40000201800 */
[----:B-1----:R-:W-:Y:S01]  /*0540*/  DADD R10, R10, R24 ;  /* 0x000000000a0a7229 */ /* 0x002fe20000000018 */
[----:B--2---:R-:W-:Y:S01]  /*0550*/  FMUL R12, R12, R23 ;  /* 0x000000170c0c7220 */ /* 0x004fe20000400000 */
[----:B------:R-:W1:Y:S04]  /*0560*/  LDS R24, [R5+0x580] ;  /* 0x0005800005187984 */ /* 0x000e680000000800 */
[----:B------:R-:W2:Y:S01]  /*0570*/  F2F.F64.F32 R26, R12 ;  /* 0x0000000c001a7310 */ /* 0x000ea20000201800 */
[----:B------:R-:W4:Y:S01]  /*0580*/  LDS R23, [R5+0x500] ;  /* 0x0005000005177984 */ /* 0x000f220000000800 */
[----:B---3--:R-:W-:-:S03]  /*0590*/  DADD R8, R10, R8 ;  /* 0x000000000a087229 */ /* 0x008fc60000000008 */
[----:B------:R-:W-:Y:S05]  /*05a0*/  LDS R25, [R5+0x600] ;  /* 0x0006000005197984 */ /* 0x000fea0000000800 */
[----:B--2---:R-:W-:Y:S02]  /*05b0*/  DADD R26, R8, R26 ;  /* 0x00000000081a7229 */ /* 0x004fe4000000001a */
[----:B------:R-:W2:Y:S01]  /*05c0*/  LDS.128 R8, [R7+0x30] ;  /* 0x0000300007087984 */ /* 0x000ea20000000c00 */
[----:B0-----:R-:W-:-:S04]  /*05d0*/  FMUL R28, R22, R13 ;  /* 0x0000000d161c7220 */ /* 0x001fc80000400000 */
[----:B------:R-:W0:Y:S01]  /*05e0*/  F2F.F64.F32 R12, R28 ;  /* 0x0000001c000c7310 */ /* 0x000e220000201800 */
[----:B-1----:R-:W-:Y:S01]  /*05f0*/  FMUL R24, R24, R15 ;  /* 0x0000000f18187220 */ /* 0x002fe20000400000 */
[----:B----4-:R-:W-:Y:S01]  /*0600*/  FMUL R29, R23, R14 ;  /* 0x0000000e171d7220 */ /* 0x010fe20000400000 */
[----:B0-----:R-:W-:-:S05]  /*0610*/  DADD R14, R26, R12 ;  /* 0x000000001a0e7229 */ /* 0x001fca000000000c */
[----:B------:R0:W-:Y:S08]  /*0620*/  F2F.F64.F32 R12, R24 ;  /* 0x00000018000c7310 */ /* 0x0001f00000201800 */
[----:B------:R1:W3:Y:S01]  /*0630*/  F2F.F64.F32 R22, R29 ;  /* 0x0000001d00167310 */ /* 0x0002e20000201800 */
[----:B0-----:R-:W0:Y:S01]  /*0640*/  LDS R24, [R5+0x680] ;  /* 0x0006800005187984 */ /* 0x001e220000000800 */
[----:B--2---:R-:W-:-:S03]  /*0650*/  FMUL R8, R8, R25 ;  /* 0x0000001908087220 */ /* 0x004fc60000400000 */
[----:B------:R-:W2:Y:S04]  /*0660*/  LDS R25, [R5+0x700] ;  /* 0x0007000005197984 */ /* 0x000ea80000000800 */
[----:B-1----:R-:W-:Y:S01]  /*0670*/  LDS R29, [R5+0x800] ;  /* 0x00080000051d7984 */ /* 0x002fe20000000800 */
[----:B---3--:R-:W-:Y:S01]  /*0680*/  DADD R14, R14, R22 ;  /* 0x000000000e0e7229 */ /* 0x008fe20000000016 */
[----:B------:R1:W3:Y:S07]  /*0690*/  F2F.F64.F32 R22, R8 ;  /* 0x0000000800167310 */ /* 0x0002ee0000201800 */
[----:B------:R-:W-:Y:S01]  /*06a0*/  DADD R12, R14, R12 ;  /* 0x000000000e0c7229 */ /* 0x000fe2000000000c */
[----:B-1----:R-:W1:Y:S07]  /*06b0*/  LDS R8, [R5+0x780] ;  /* 0x0007800005087984 */ /* 0x002e6e0000000800 */
[----:B---3--:R-:W-:-:S02]  /*06c0*/  DADD R22, R12, R22 ;  /* 0x000000000c167229 */ /* 0x008fc40000000016 */
[----:B------:R-:W3:Y:S01]  /*06d0*/  LDS.128 R12, [R7+0x40] ;  /* 0x00004000070c7984 */ /* 0x000ee20000000c00 */
[----:B0-----:R-:W-:-:S03]  /*06e0*/  FMUL R26, R24, R9 ;  /* 0x00000009181a7220 */ /* 0x001fc60000400000 */
[----:B------:R-:W0:Y:S03]  /*06f0*/  LDS R24, [R5+0x880] ;  /* 0x0008800005187984 */ /* 0x000e260000000800 */
[----:B------:R-:W4:Y:S01]  /*0700*/  F2F.F64.F32 R26, R26 ;  /* 0x0000001a001a7310 */ /* 0x000f220000201800 */
[----:B--2---:R-:W-:Y:S01]  /*0710*/  FMUL R25, R25, R10 ;  /* 0x0000000a19197220 */ /* 0x004fe20000400000 */
[----:B----4-:R-:W-:Y:S01]  /*0720*/  DADD R22, R22, R26 ;  /* 0x0000000016167229 */ /* 0x010fe2000000001a */
[----:B------:R-:W2:Y:S01]  /*0730*/  LDS R27, [R5+0x900] ;  /* 0x00090000051b7984 */ /* 0x000ea20000000800 */
[----:B-1----:R-:W-:-:S04]  /*0740*/  FMUL R11, R8, R11 ;  /* 0x0000000b080b7220 */ /* 0x002fc80000400000 */
[----:B------:R-:W1:Y:S01]  /*0750*/  F2F.F64.F32 R8, R25 ;  /* 0x0000001900087310 */ /* 0x000e620000201800 */
[----:B---3--:R-:W-:-:S07]  /*0760*/  FMUL R12, R12, R29 ;  /* 0x0000001d0c0c7220 */ /* 0x008fce0000400000 */
[----:B------:R-:W3:Y:S01]  /*0770*/  F2F.F64.F32 R10, R11 ;  /* 0x0000000b000a7310 */ /* 0x000ee20000201800 */
[----:B-1----:R-:W-:-:S07]  /*0780*/  DADD R8, R22, R8 ;  /* 0x0000000016087229 */ /* 0x002fce0000000008 */
[----:B------:R1:W4:Y:S01]  /*0790*/  F2F.F64.F32 R28, R12 ;  /* 0x0000000c001c7310 */ /* 0x0003220000201800 */
[----:B------:R-:W-:Y:S01]  /*07a0*/  LDS R23, [R5+0xa00] ;  /* 0x000a000005177984 */ /* 0x000fe20000000800 */
[----:B0-----:R-:W-:-:S03]  /*07b0*/  FMUL R26, R24, R13 ;  /* 0x0000000d181a7220 */ /* 0x001fc60000400000 */
[----:B------:R-:W-:Y:S01]  /*07c0*/  LDS R22, [R5+0xa80] ;  /* 0x000a800005167984 */ /* 0x000fe20000000800 */
[----:B---3--:R-:W-:Y:S02]  /*07d0*/  DADD R10, R8, R10 ;  /* 0x00000000080a7229 */ /* 0x008fe4000000000a */
[----:B------:R0:W3:Y:S01]  /*07e0*/  F2F.F64.F32 R24, R26 ;  /* 0x0000001a00187310 */ /* 0x0000e20000201800 */
[----:B-1----:R-:W1:Y:S05]  /*07f0*/  LDS R12, [R5+0x980] ;  /* 0x00098000050c7984 */ /* 0x002e6a0000000800 */
[----:B----4-:R-:W-:Y:S01]  /*0800*/  DADD R28, R10, R28 ;  /* 0x000000000a1c7229 */ /* 0x010fe2000000001c */
[----:B0-----:R-:W-:Y:S04]  /*0810*/  LDS R26, [R5+0xb80] ;  /* 0x000b8000051a7984 */ /* 0x001fe80000000800 */
[----:B------:R-:W0:Y:S01]  /*0820*/  LDS.128 R8, [R7+0x50] ;  /* 0x0000500007087984 */ /* 0x000e220000000c00 */
[----:B--2---:R-:W-:-:S02]  /*0830*/  FMUL R14, R27, R14 ;  /* 0x0000000e1b0e7220 */ /* 0x004fc40000400000 */
[----:B---3--:R-:W-:Y:S02]  /*0840*/  DADD R28, R28, R24 ;  /* 0x000000001c1c7229 */ /* 0x008fe40000000018 */
[----:B------:R-:W2:Y:S01]  /*0850*/  F2F.F64.F32 R24, R14 ;  /* 0x0000000e00187310 */ /* 0x000ea20000201800 */
[----:B-1----:R-:W-:-:S05]  /*0860*/  FMUL R27, R12, R15 ;  /* 0x0000000f0c1b7220 */ /* 0x002fca0000400000 */
[----:B--2---:R-:W-:Y:S02]  /*0870*/  DADD R14, R28, R24 ;  /* 0x000000001c0e7229 */ /* 0x004fe40000000018 */
[----:B------:R1:W2:Y:S01]  /*0880*/  F2F.F64.F32 R12, R27 ;  /* 0x0000001b000c7310 */ /* 0x0002a20000201800 */
[----:B0-----:R-:W-:Y:S01]  /*0890*/  FMUL R8, R8, R23 ;  /* 0x0000001708087220 */ /* 0x001fe20000400000 */
[----:B-1----:R-:W0:Y:S01]  /*08a0*/  LDS R27, [R5+0xb00] ;  /* 0x000b0000051b7984 */ /* 0x002e220000000800 */
[----:B------:R-:W-:Y:S01]  /*08b0*/  FMUL R28, R22, R9 ;  /* 0x00000009161c7220 */ /* 0x000fe20000400000 */
[----:B------:R-:W-:-:S04]  /*08c0*/  FMUL R26, R26, R11 ;  /* 0x0000000b1a1a7220 */ /* 0x000fc80000400000 */
[----:B------:R-:W1:Y:S01]  /*08d0*/  F2F.F64.F32 R24, R8 ;  /* 0x0000000800187310 */ /* 0x000e620000201800 */
[----:B------:R-:W-:Y:S01]  /*08e0*/  LDS R23, [R5+0xc00] ;  /* 0x000c000005177984 */ /* 0x000fe20000000800 */
[----:B--2---:R-:W-:-:S03]  /*08f0*/  DADD R12, R14, R12 ;  /* 0x000000000e0c7229 */ /* 0x004fc6000000000c */
[----:B------:R-:W-:Y:S03]  /*0900*/  LDS R22, [R5+0xc80] ;  /* 0x000c800005167984 */ /* 0x000fe60000000800 */
[----:B------:R-:W2:Y:S02]  /*0910*/  F2F.F64.F32 R8, R28 ;  /* 0x0000001c00087310 */ /* 0x000ea40000201800 */
[----:B-1----:R-:W-:Y:S02]  /*0920*/  DADD R24, R12, R24 ;  /* 0x000000000c187229 */ /* 0x002fe40000000018 */
[----:B------:R-:W1:Y:S06]  /*0930*/  LDS.128 R12, [R7+0x60] ;  /* 0x00006000070c7984 */ /* 0x000e6c0000000c00 */
[----:B--2---:R-:W-:Y:S01]  /*0940*/  DADD R24, R24, R8 ;  /* 0x0000000018187229 */ /* 0x004fe20000000008 */
[----:B------:R2:W-:Y:S02]  /*0950*/  F2F.F64.F32 R8, R26 ;  /* 0x0000001a00087310 */ /* 0x0005e40000201800 */
[----:B--2---:R-:W-:Y:S01]  /*0960*/  LDS R26, [R5+0xf80] ;  /* 0x000f8000051a7984 */ /* 0x004fe20000000800 */
[----:B0-----:R-:W-:-:S03]  /*0970*/  FMUL R29, R27, R10 ;  /* 0x0000000a1b1d7220 */ /* 0x001fc60000400000 */
[----:B------:R-:W0:Y:S02]  /*0980*/  LDS R27, [R5+0xd00] ;  /* 0x000d0000051b7984 */ /* 0x000e240000000800 */
[----:B------:R-:W2:Y:S02]  /*0990*/  F2F.F64.F32 R10, R29 ;  /* 0x0000001d000a7310 */ /* 0x000ea40000201800 */
[----:B--2---:R-:W-:Y:S01]  /*09a0*/  DADD R10, R24, R10 ;  /* 0x00000000180a7229 */ /* 0x004fe2000000000a */
[----:B-1----:R-:W-:Y:S01]  /*09b0*/  FMUL R12, R12, R23 ;  /* 0x000000170c0c7220 */ /* 0x002fe20000400000 */
[----:B------:R-:W-:Y:S02]  /*09c0*/  FMUL R28, R22, R13 ;  /* 0x0000000d161c7220 */ /* 0x000fe40000400000 */
[----:B------:R-:W-:Y:S02]  /*09d0*/  LDS R13, [R5+0xe00] ;  /* 0x000e0000050d7984 */ /* 0x000fe40000000800 */
[----:B------:R1:W2:Y:S02]  /*09e0*/  F2F.F64.F32 R24, R12 ;  /* 0x0000000c00187310 */ /* 0x0002a40000201800 */
[----:B------:R-:W-:Y:S01]  /*09f0*/  DADD R8, R10, R8 ;  /* 0x000000000a087229 */ /* 0x000fe20000000008 */
[----:B-1----:R-:W1:Y:S05]  /*0a00*/  LDS R12, [R5+0xd80] ;  /* 0x000d8000050c7984 */ /* 0x002e6a0000000800 */
[----:B------:R-:W3:Y:S02]  /*0a10*/  F2F.F64.F32 R22, R28 ;  /* 0x0000001c00167310 */ /* 0x000ee40000201800 */
[----:B--2---:R-:W-:-:S02]  /*0a20*/  DADD R24, R8, R24 ;  /* 0x0000000008187229 */ /* 0x004fc40000000018 */
[----:B------:R-:W2:Y:S01]  /*0a30*/  LDS.128 R8, [R7+0x70] ;  /* 0x0000700007087984 */ /* 0x000ea20000000c00 */
[----:B0-----:R-:W-:-:S05]  /*0a40*/  FMUL R27, R27, R14 ;  /* 0x0000000e1b1b7220 */ /* 0x001fca0000400000 */
[----:B---3--:R-:W-:Y:S02]  /*0a50*/  DADD R22, R24, R22 ;  /* 0x0000000018167229 */ /* 0x008fe40000000016 */
[----:B------:R-:W0:Y:S04]  /*0a60*/  LDS R24, [R5+0xe80] ;  /* 0x000e800005187984 */ /* 0x000e280000000800 */
[----:B------:R-:W3:Y:S01]  /*0a70*/  LDS R25, [R5+0xf00] ;  /* 0x000f000005197984 */ /* 0x000ee20000000800 */
[----:B-1----:R-:W-:Y:S02]  /*0a80*/  FMUL R29, R12, R15 ;  /* 0x0000000f0c1d7220 */ /* 0x002fe40000400000 */
[----:B------:R-:W1:Y:S01]  /*0a90*/  F2F.F64.F32 R14, R27 ;  /* 0x0000001b000e7310 */ /* 0x000e620000201800 */
[----:B--2---:R-:W-:Y:S01]  /*0aa0*/  FMUL R28, R8, R13 ;  /* 0x0000000d081c7220 */ /* 0x004fe20000400000 */
[----:B------:R-:W-:-:S06]  /*0ab0*/  FMUL R11, R26, R11 ;  /* 0x0000000b1a0b7220 */ /* 0x000fcc0000400000 */
[----:B------:R-:W2:Y:S01]  /*0ac0*/  F2F.F64.F32 R12, R29 ;  /* 0x0000001d000c7310 */ /* 0x000ea20000201800 */
[----:B-1----:R-:W-:Y:S01]  /*0ad0*/  DADD R22, R22, R14 ;  /* 0x0000000016167229 */ /* 0x002fe2000000000e */
[----:B0-----:R-:W-:-:S06]  /*0ae0*/  FMUL R24, R24, R9 ;  /* 0x0000000918187220 */ /* 0x001fcc0000400000 */
[----:B------:R-:W0:Y:S01]  /*0af0*/  F2F.F64.F32 R14, R28 ;  /* 0x0000001c000e7310 */ /* 0x000e220000201800 */
[----:B---3--:R-:W-:Y:S01]  /*0b00*/  FMUL R25, R25, R10 ;  /* 0x0000000a19197220 */ /* 0x008fe20000400000 */
[----:B--2---:R-:W-:-:S06]  /*0b10*/  DADD R12, R22, R12 ;  /* 0x00000000160c7229 */ /* 0x004fcc000000000c */
[----:B------:R-:W1:Y:S02]  /*0b20*/  F2F.F64.F32 R8, R24 ;  /* 0x0000001800087310 */ /* 0x000e640000201800 */
[----:B0-----:R-:W-:-:S06]  /*0b30*/  DADD R14, R12, R14 ;  /* 0x000000000c0e7229 */ /* 0x001fcc000000000e */
[----:B------:R-:W-:Y:S02]  /*0b40*/  F2F.F64.F32 R10, R11 ;  /* 0x0000000b000a7310 */ /* 0x000fe40000201800 */
[----:B-1----:R-:W-:-:S06]  /*0b50*/  DADD R8, R14, R8 ;  /* 0x000000000e087229 */ /* 0x002fcc0000000008 */
[----:B------:R-:W0:Y:S02]  /*0b60*/  F2F.F64.F32 R12, R25 ;  /* 0x00000019000c7310 */ /* 0x000e240000201800 */
[----:B0-----:R-:W-:-:S08]  /*0b70*/  DADD R8, R8, R12 ;  /* 0x0000000008087229 */ /* 0x001fd0000000000c */
[----:B------:R-:W-:Y:S01]  /*0b80*/  DADD R8, R8, R10 ;  /* 0x0000000008087229 */ /* 0x000fe2000000000a */
[----:B------:R-:W-:Y:S06]  /*0b90*/  BAR.SYNC.DEFER_BLOCKING 0x0 ;  /* 0x0000000000007b1d */ /* 0x000fec0000010000 */
[----:B------:R-:W-:Y:S05]  /*0ba0*/  BRA.U !UP0, `(.L_x_1) ;  /* 0xfffffff508a47547 */ /* 0x000fea000b83ffff */
.L_x_0:
[----:B------:R-:W-:Y:S01]  /*0bb0*/  STG.E.64 desc[UR8][R20.64], R8 ;  /* 0x0000000814007986 */ /* 0x000fe2000c101b08 */
[----:B------:R-:W-:Y:S05]  /*0bc0*/  EXIT ;  /* 0x000000000000794d */ /* 0x000fea0003800000 */
.L_x_2:
[----:B------:R-:W-:-:S00]  /*0bd0*/  BRA `(.L_x_2) ;  /* 0xfffffffc00fc7947 */ /* 0x000fc0000383ffff */
[----:B------:R-:W-:-:S00]  /*0be0*/  NOP ;  /* 0x0000000000007918 */ /* 0x000fc00000000000 */
        /* <DEDUP_REMOVED lines=9> */
.L_x_3:


//--------------------- .nv.shared._Z13matmul_doublePdS_S_iii --------------------------
	.section	.nv.shared._Z13matmul_doublePdS_S_iii,"aw",@nobits
	.sectionflags	@""
	.align	4
.nv.shared._Z13matmul_doublePdS_S_iii:
	.zero		9216


//--------------------- .nv.shared.reserved.0     --------------------------
	.section	.nv.shared.reserved.0,"aw",@nobits
	.weak		__nv_reservedSMEM_offset_0_alias
	.size		__nv_reservedSMEM_offset_0_alias, 0, 64
	.other		__nv_reservedSMEM_offset_0_alias,@"STO_CUDA_RESERVED_SHARED STV_DEFAULT"
__nv_reservedSMEM_offset_0_alias:
	.zero		0
	.zero		64


//--------------------- .nv.constant0._Z13matmul_doublePdS_S_iii --------------------------
	.section	.nv.constant0._Z13matmul_doublePdS_S_iii,"a",@progbits
	.sectionflags	@""
	.align	4
.nv.constant0._Z13matmul_doublePdS_S_iii:
	.zero		932


//--------------------- SYMBOLS --------------------------

	.type		.nv.reservedSmem.offset0,@object
	.size		.nv.reservedSmem.offset0,0x4
	.type		.nv.reservedSmem.cap,@object
	.size		.nv.reservedSmem.cap,0x4
